//
// Generated by NVIDIA NVVM Compiler
//
// Compiler Build ID: CL-36424714
// Cuda compilation tools, release 13.0, V13.0.88
// Based on NVVM 20.0.0
//

.version 9.0
.target sm_100
.address_size 64

	// .globl	default_function_kernel

.visible .entry default_function_kernel(
	.param .u64 .ptr .align 1 default_function_kernel_param_0,
	.param .u64 .ptr .align 1 default_function_kernel_param_1
)
.maxntid 28
{
	.reg .b32 	%r<4>;
	.reg .b32 	%f<3>;
	.reg .b64 	%rd<8>;

	ld.param.u64 	%rd1, [default_function_kernel_param_0];
	ld.param.u64 	%rd2, [default_function_kernel_param_1];
	cvta.to.global.u64 	%rd3, %rd1;
	cvta.to.global.u64 	%rd4, %rd2;
	mov.u32 	%r1, %ctaid.x;
	mov.u32 	%r2, %tid.x;
	mad.lo.s32 	%r3, %r1, 28, %r2;
	mul.wide.u32 	%rd5, %r3, 4;
	add.s64 	%rd6, %rd4, %rd5;
	ld.global.nc.f32 	%f1, [%rd6];
	lg2.approx.f32 	%f2, %f1;
	add.s64 	%rd7, %rd3, %rd5;
	st.global.f32 	[%rd7], %f2;
	ret;

}


// ===== COMPILED SASS (sm_100) =====

	.target	sm_100

	.elftype	@"ET_EXEC"


//--------------------- .note.nv.tkinfo           --------------------------
	.section	.note.nv.tkinfo,"",@"SHT_NOTE"
	.sectionflags	@"SHF_NOTE_NV_TKINFO"
	.tkinfo
        /*0018*/ 	.word	0x00000002
        /*0030*/ 	.string	""
        /*0030*/ 	.string	"ptxas"
        /*0030*/ 	.string	"Cuda compilation tools, release 13.0, V13.0.88"
        /*0030*/ 	.string	"Build cuda_13.0.r13.0/compiler.36424714_0"
        /*0030*/ 	.string	"-arch sm_100 -m 64 "



//--------------------- .note.nv.cuinfo           --------------------------
	.section	.note.nv.cuinfo,"",@"SHT_NOTE"
	.sectionflags	@"SHF_NOTE_NV_CUINFO"
        /*0018*/ 	.short	0x0002
        /*001a*/ 	.short	0x0064
        /*001c*/ 	.short	0x0082
	.zero		2


//--------------------- .nv.info                  --------------------------
	.section	.nv.info,"",@"SHT_CUDA_INFO"
	.align	4


	//----- nvinfo : EIATTR_REGCOUNT
	.align		4
        /*0000*/ 	.byte	0x04, 0x2f
        /*0002*/ 	.short	(.L_1 - .L_0)
	.align		4
.L_0:
        /*0004*/ 	.word	index@(default_function_kernel)
        /*0008*/ 	.word	0x0000000c


	//----- nvinfo : EIATTR_FRAME_SIZE
	.align		4
.L_1:
        /*000c*/ 	.byte	0x04, 0x11
        /*000e*/ 	.short	(.L_3 - .L_2)
	.align		4
.L_2:
        /*0010*/ 	.word	index@(default_function_kernel)
        /*0014*/ 	.word	0x00000000


	//----- nvinfo : EIATTR_MIN_STACK_SIZE
	.align		4
.L_3:
        /*0018*/ 	.byte	0x04, 0x12
        /*001a*/ 	.short	(.L_5 - .L_4)
	.align		4
.L_4:
        /*001c*/ 	.word	index@(default_function_kernel)
        /*0020*/ 	.word	0x00000000
.L_5:


//--------------------- .nv.compat                --------------------------
	.section	.nv.compat,"",@"SHT_CUDA_COMPAT_INFO"
	.align	4
        /*0000*/ 	.byte	0x02, 0x09, 0x00, 0x00, 0x02, 0x02, 0x01, 0x00, 0x02, 0x05, 0x05, 0x00, 0x03, 0x07, 0x01, 0x01
        /*0010*/ 	.byte	0x02, 0x03, 0x00, 0x00, 0x02, 0x06, 0x01, 0x00, 0x04, 0x0b, 0x08, 0x00, 0x01, 0x00, 0x00, 0x00
        /*0020*/ 	.byte	0x00, 0x00, 0x00, 0x00


//--------------------- .nv.info.default_function_kernel --------------------------
	.section	.nv.info.default_function_kernel,"",@"SHT_CUDA_INFO"
	.sectionflags	@""
	.align	4


	//----- nvinfo : EIATTR_CUDA_API_VERSION
	.align		4
        /*0000*/ 	.byte	0x04, 0x37
        /*0002*/ 	.short	(.L_7 - .L_6)
.L_6:
        /*0004*/ 	.word	0x00000082


	//----- nvinfo : EIATTR_KPARAM_INFO
	.align		4
.L_7:
        /*0008*/ 	.byte	0x04, 0x17
        /*000a*/ 	.short	(.L_9 - .L_8)
.L_8:
        /*000c*/ 	.word	0x00000000
        /*0010*/ 	.short	0x0001
        /*0012*/ 	.short	0x0008
        /*0014*/ 	.byte	0x00, 0xf5, 0x21, 0x00


	//----- nvinfo : EIATTR_KPARAM_INFO
	.align		4
.L_9:
        /*0018*/ 	.byte	0x04, 0x17
        /*001a*/ 	.short	(.L_11 - .L_10)
.L_10:
        /*001c*/ 	.word	0x00000000
        /*0020*/ 	.short	0x0000
        /*0022*/ 	.short	0x0000
        /*0024*/ 	.byte	0x00, 0xf5, 0x21, 0x00


	//----- nvinfo : EIATTR_SPARSE_MMA_MASK
	.align		4
.L_11:
        /*0028*/ 	.byte	0x03, 0x50
        /*002a*/ 	.short	0x0000


	//----- nvinfo : EIATTR_MAXREG_COUNT
	.align		4
        /*002c*/ 	.byte	0x03, 0x1b
        /*002e*/ 	.short	0x00ff


	//----- nvinfo : EIATTR_MERCURY_ISA_VERSION
	.align		4
        /*0030*/ 	.byte	0x03, 0x5f
        /*0032*/ 	.short	0x0101


	//----- nvinfo : EIATTR_VRC_CTA_INIT_COUNT
	.align		4
        /*0034*/ 	.byte	0x02, 0x4a
	.zero		1
	.zero		1


	//----- nvinfo : EIATTR_EXIT_INSTR_OFFSETS
	.align		4
        /*0038*/ 	.byte	0x04, 0x1c
        /*003a*/ 	.short	(.L_13 - .L_12)


	//   ....[0]....
.L_12:
        /*003c*/ 	.word	0x000000f0


	//----- nvinfo : EIATTR_MAX_THREADS
	.align		4
.L_13:
        /*0040*/ 	.byte	0x04, 0x05
        /*0042*/ 	.short	(.L_15 - .L_14)
.L_14:
        /*0044*/ 	.word	0x0000001c
        /*0048*/ 	.word	0x00000001
        /*004c*/ 	.word	0x00000001


	//----- nvinfo : EIATTR_CBANK_PARAM_SIZE
	.align		4
.L_15:
        /*0050*/ 	.byte	0x03, 0x19
        /*0052*/ 	.short	0x0010


	//----- nvinfo : EIATTR_PARAM_CBANK
	.align		4
        /*0054*/ 	.byte	0x04, 0x0a
        /*0056*/ 	.short	(.L_17 - .L_16)
	.align		4
.L_16:
        /*0058*/ 	.word	index@(.nv.constant0.default_function_kernel)
        /*005c*/ 	.short	0x0380
        /*005e*/ 	.short	0x0010


	//----- nvinfo : EIATTR_SW_WAR
	.align		4
.L_17:
        /*0060*/ 	.byte	0x04, 0x36
        /*0062*/ 	.short	(.L_19 - .L_18)
.L_18:
        /*0064*/ 	.word	0x00000008
.L_19:


//--------------------- .nv.callgraph             --------------------------
	.section	.nv.callgraph,"",@"SHT_CUDA_CALLGRAPH"
	.align	4
	.sectionentsize	8
	.align		4
        /*0000*/ 	.word	0x00000000
	.align		4
        /*0004*/ 	.word	0xffffffff
	.align		4
        /*0008*/ 	.word	0x00000000
	.align		4
        /*000c*/ 	.word	0xfffffffe
	.align		4
        /*0010*/ 	.word	0x00000000
	.align		4
        /*0014*/ 	.word	0xfffffffd
	.align		4
        /*0018*/ 	.word	0x00000000
	.align		4
        /*001c*/ 	.word	0xfffffffc


//--------------------- .text.default_function_kernel --------------------------
	.section	.text.default_function_kernel,"ax",@progbits
	.align	128
        .global         default_function_kernel
        .type           default_function_kernel,@function
        .size           default_function_kernel,(.L_x_1 - default_function_kernel)
        .other          default_function_kernel,@"STO_CUDA_ENTRY STV_DEFAULT"
default_function_kernel:
.text.default_function_kernel:
[----:B------:R-:W-:Y:S01]  /*0000*/  LDC R1, c[0x0][0x37c] ;  /* 0x0000df00ff017b82 */ /* 0x000fe20000000800 */
[----:B------:R-:W0:Y:S07]  /*0010*/  S2R R7, SR_CTAID.X ;  /* 0x0000000000077919 */ /* 0x000e2e0000002500 */
[----:B------:R-:W1:Y:S01]  /*0020*/  LDC.64 R2, c[0x0][0x388] ;  /* 0x0000e200ff027b82 */ /* 0x000e620000000a00 */
[----:B------:R-:W2:Y:S01]  /*0030*/  LDCU.64 UR4, c[0x0][0x358] ;  /* 0x00006b00ff0477ac */ /* 0x000ea20008000a00 */
[----:B------:R-:W0:Y:S06]  /*0040*/  S2R R0, SR_TID.X ;  /* 0x0000000000007919 */ /* 0x000e2c0000002100 */
[----:B------:R-:W3:Y:S01]  /*0050*/  LDC.64 R4, c[0x0][0x380] ;  /* 0x0000e000ff047b82 */ /* 0x000ee20000000a00 */
[----:B0-----:R-:W-:-:S04]  /*0060*/  IMAD R7, R7, 0x1c, R0 ;  /* 0x0000001c07077824 */ /* 0x001fc800078e0200 */
[----:B-1----:R-:W-:-:S05]  /*0070*/  IMAD.WIDE.U32 R2, R7, 0x4, R2 ;  /* 0x0000000407027825 */ /* 0x002fca00078e0002 */
[----:B--2---:R-:W2:Y:S01]  /*0080*/  LDG.E.CONSTANT R0, desc[UR4][R2.64] ;  /* 0x0000000402007981 */ /* 0x004ea2000c1e9900 */
[----:B---3--:R-:W-:Y:S01]  /*0090*/  IMAD.WIDE.U32 R4, R7, 0x4, R4 ;  /* 0x0000000407047825 */ /* 0x008fe200078e0004 */
[----:B--2---:R-:W-:-:S13]  /*00a0*/  FSETP.GEU.AND P0, PT, |R0|, 1.175494350822287508e-38, PT ;  /* 0x008000000000780b */ /* 0x004fda0003f0e200 */
[----:B------:R-:W-:-:S04]  /*00b0*/  @!P0 FMUL R0, R0, 16777216 ;  /* 0x4b80000000008820 */ /* 0x000fc80000400000 */
[----:B------:R-:W0:Y:S02]  /*00c0*/  MUFU.LG2 R9, R0 ;  /* 0x0000000000097308 */ /* 0x000e240000000c00 */
[----:B0-----:R-:W-:-:S05]  /*00d0*/  @!P0 FADD R9, R9, -24 ;  /* 0xc1c0000009098421 */ /* 0x001fca0000000000 */
[----:B------:R-:W-:Y:S01]  /*00e0*/  STG.E desc[UR4][R4.64], R9 ;  /* 0x0000000904007986 */ /* 0x000fe2000c101904 */
[----:B------:R-:W-:Y:S05]  /*00f0*/  EXIT ;  /* 0x000000000000794d */ /* 0x000fea0003800000 */
.L_x_0:
[----:B------:R-:W-:-:S00]  /*0100*/  BRA `(.L_x_0) ;  /* 0xfffffffc00fc7947 */ /* 0x000fc0000383ffff */
[----:B------:R-:W-:-:S00]  /*0110*/  NOP ;  /* 0x0000000000007918 */ /* 0x000fc00000000000 */
        /* <DEDUP_REMOVED lines=14> */
.L_x_1:


//--------------------- .nv.shared.reserved.0     --------------------------
	.section	.nv.shared.reserved.0,"aw",@nobits
	.weak		__nv_reservedSMEM_offset_0_alias
	.size		__nv_reservedSMEM_offset_0_alias, 0, 64
	.other		__nv_reservedSMEM_offset_0_alias,@"STO_CUDA_RESERVED_SHARED STV_DEFAULT"
__nv_reservedSMEM_offset_0_alias:
	.zero		0
	.zero		64


//--------------------- .nv.constant0.default_function_kernel --------------------------
	.section	.nv.constant0.default_function_kernel,"a",@progbits
	.sectionflags	@""
	.align	4
.nv.constant0.default_function_kernel:
	.zero		912


//--------------------- SYMBOLS --------------------------

	.type		.nv.reservedSmem.offset0,@object
	.size		.nv.reservedSmem.offset0,0x4
